//
// Generated by NVIDIA NVVM Compiler
//
// Compiler Build ID: CL-36424714
// Cuda compilation tools, release 13.0, V13.0.88
// Based on NVVM 20.0.0
//

.version 9.0
.target sm_100
.address_size 64

	// .globl	_Z9matrixAddPiS_S_i

.visible .entry _Z9matrixAddPiS_S_i(
	.param .u64 .ptr .align 1 _Z9matrixAddPiS_S_i_param_0,
	.param .u64 .ptr .align 1 _Z9matrixAddPiS_S_i_param_1,
	.param .u64 .ptr .align 1 _Z9matrixAddPiS_S_i_param_2,
	.param .u32 _Z9matrixAddPiS_S_i_param_3
)
{
	.reg .pred 	%p<2>;
	.reg .b32 	%r<17>;
	.reg .b64 	%rd<11>;

	ld.param.u64 	%rd1, [_Z9matrixAddPiS_S_i_param_0];
	ld.param.u64 	%rd2, [_Z9matrixAddPiS_S_i_param_1];
	ld.param.u64 	%rd3, [_Z9matrixAddPiS_S_i_param_2];
	ld.param.u32 	%r4, [_Z9matrixAddPiS_S_i_param_3];
	mov.u32 	%r5, %tid.x;
	mov.u32 	%r6, %ctaid.x;
	mov.u32 	%r7, %ntid.x;
	mad.lo.s32 	%r1, %r6, %r7, %r5;
	mov.u32 	%r8, %tid.y;
	mov.u32 	%r9, %ctaid.y;
	mov.u32 	%r10, %ntid.y;
	mad.lo.s32 	%r11, %r9, %r10, %r8;
	max.s32 	%r12, %r1, %r11;
	setp.ge.s32 	%p1, %r12, %r4;
	@%p1 bra 	$L__BB0_2;
	cvta.to.global.u64 	%rd4, %rd1;
	cvta.to.global.u64 	%rd5, %rd2;
	cvta.to.global.u64 	%rd6, %rd3;
	mad.lo.s32 	%r13, %r4, %r11, %r1;
	mul.wide.s32 	%rd7, %r13, 4;
	add.s64 	%rd8, %rd4, %rd7;
	ld.global.u32 	%r14, [%rd8];
	add.s64 	%rd9, %rd5, %rd7;
	ld.global.u32 	%r15, [%rd9];
	add.s32 	%r16, %r15, %r14;
	add.s64 	%rd10, %rd6, %rd7;
	st.global.u32 	[%rd10], %r16;
$L__BB0_2:
	ret;

}


// ===== COMPILED SASS (sm_100) =====

	.target	sm_100

	.elftype	@"ET_EXEC"


//--------------------- .note.nv.tkinfo           --------------------------
	.section	.note.nv.tkinfo,"",@"SHT_NOTE"
	.sectionflags	@"SHF_NOTE_NV_TKINFO"
	.tkinfo
        /*0018*/ 	.word	0x00000002
        /*0030*/ 	.string	""
        /*0030*/ 	.string	"ptxas"
        /*0030*/ 	.string	"Cuda compilation tools, release 13.0, V13.0.88"
        /*0030*/ 	.string	"Build cuda_13.0.r13.0/compiler.36424714_0"
        /*0030*/ 	.string	"-arch sm_100 -m 64 "



//--------------------- .note.nv.cuinfo           --------------------------
	.section	.note.nv.cuinfo,"",@"SHT_NOTE"
	.sectionflags	@"SHF_NOTE_NV_CUINFO"
        /*0018*/ 	.short	0x0002
        /*001a*/ 	.short	0x0064
        /*001c*/ 	.short	0x0082
	.zero		2


//--------------------- .nv.info                  --------------------------
	.section	.nv.info,"",@"SHT_CUDA_INFO"
	.align	4


	//----- nvinfo : EIATTR_REGCOUNT
	.align		4
        /*0000*/ 	.byte	0x04, 0x2f
        /*0002*/ 	.short	(.L_1 - .L_0)
	.align		4
.L_0:
        /*0004*/ 	.word	index@(_Z9matrixAddPiS_S_i)
        /*0008*/ 	.word	0x0000000c


	//----- nvinfo : EIATTR_FRAME_SIZE
	.align		4
.L_1:
        /*000c*/ 	.byte	0x04, 0x11
        /*000e*/ 	.short	(.L_3 - .L_2)
	.align		4
.L_2:
        /*0010*/ 	.word	index@(_Z9matrixAddPiS_S_i)
        /*0014*/ 	.word	0x00000000


	//----- nvinfo : EIATTR_MIN_STACK_SIZE
	.align		4
.L_3:
        /*0018*/ 	.byte	0x04, 0x12
        /*001a*/ 	.short	(.L_5 - .L_4)
	.align		4
.L_4:
        /*001c*/ 	.word	index@(_Z9matrixAddPiS_S_i)
        /*0020*/ 	.word	0x00000000
.L_5:


//--------------------- .nv.compat                --------------------------
	.section	.nv.compat,"",@"SHT_CUDA_COMPAT_INFO"
	.align	4
        /*0000*/ 	.byte	0x02, 0x09, 0x00, 0x00, 0x02, 0x02, 0x01, 0x00, 0x02, 0x05, 0x05, 0x00, 0x03, 0x07, 0x01, 0x01
        /*0010*/ 	.byte	0x02, 0x03, 0x00, 0x00, 0x02, 0x06, 0x01, 0x00, 0x04, 0x0b, 0x08, 0x00, 0x09, 0x00, 0x00, 0x00
        /*0020*/ 	.byte	0x00, 0x00, 0x00, 0x00


//--------------------- .nv.info._Z9matrixAddPiS_S_i --------------------------
	.section	.nv.info._Z9matrixAddPiS_S_i,"",@"SHT_CUDA_INFO"
	.sectionflags	@""
	.align	4


	//----- nvinfo : EIATTR_CUDA_API_VERSION
	.align		4
        /*0000*/ 	.byte	0x04, 0x37
        /*0002*/ 	.short	(.L_7 - .L_6)
.L_6:
        /*0004*/ 	.word	0x00000082


	//----- nvinfo : EIATTR_KPARAM_INFO
	.align		4
.L_7:
        /*0008*/ 	.byte	0x04, 0x17
        /*000a*/ 	.short	(.L_9 - .L_8)
.L_8:
        /*000c*/ 	.word	0x00000000
        /*0010*/ 	.short	0x0003
        /*0012*/ 	.short	0x0018
        /*0014*/ 	.byte	0x00, 0xf0, 0x11, 0x00


	//----- nvinfo : EIATTR_KPARAM_INFO
	.align		4
.L_9:
        /*0018*/ 	.byte	0x04, 0x17
        /*001a*/ 	.short	(.L_11 - .L_10)
.L_10:
        /*001c*/ 	.word	0x00000000
        /*0020*/ 	.short	0x0002
        /*0022*/ 	.short	0x0010
        /*0024*/ 	.byte	0x00, 0xf5, 0x21, 0x00


	//----- nvinfo : EIATTR_KPARAM_INFO
	.align		4
.L_11:
        /*0028*/ 	.byte	0x04, 0x17
        /*002a*/ 	.short	(.L_13 - .L_12)
.L_12:
        /*002c*/ 	.word	0x00000000
        /*0030*/ 	.short	0x0001
        /*0032*/ 	.short	0x0008
        /*0034*/ 	.byte	0x00, 0xf5, 0x21, 0x00


	//----- nvinfo : EIATTR_KPARAM_INFO
	.align		4
.L_13:
        /*0038*/ 	.byte	0x04, 0x17
        /*003a*/ 	.short	(.L_15 - .L_14)
.L_14:
        /*003c*/ 	.word	0x00000000
        /*0040*/ 	.short	0x0000
        /*0042*/ 	.short	0x0000
        /*0044*/ 	.byte	0x00, 0xf5, 0x21, 0x00


	//----- nvinfo : EIATTR_SPARSE_MMA_MASK
	.align		4
.L_15:
        /*0048*/ 	.byte	0x03, 0x50
        /*004a*/ 	.short	0x0000


	//----- nvinfo : EIATTR_MAXREG_COUNT
	.align		4
        /*004c*/ 	.byte	0x03, 0x1b
        /*004e*/ 	.short	0x00ff


	//----- nvinfo : EIATTR_MERCURY_ISA_VERSION
	.align		4
        /*0050*/ 	.byte	0x03, 0x5f
        /*0052*/ 	.short	0x0101


	//----- nvinfo : EIATTR_VRC_CTA_INIT_COUNT
	.align		4
        /*0054*/ 	.byte	0x02, 0x4a
	.zero		1
	.zero		1


	//----- nvinfo : EIATTR_EXIT_INSTR_OFFSETS
	.align		4
        /*0058*/ 	.byte	0x04, 0x1c
        /*005a*/ 	.short	(.L_17 - .L_16)


	//   ....[0]....
.L_16:
        /*005c*/ 	.word	0x000000c0


	//   ....[1]....
        /*0060*/ 	.word	0x00000190


	//----- nvinfo : EIATTR_CBANK_PARAM_SIZE
	.align		4
.L_17:
        /*0064*/ 	.byte	0x03, 0x19
        /*0066*/ 	.short	0x001c


	//----- nvinfo : EIATTR_PARAM_CBANK
	.align		4
        /*0068*/ 	.byte	0x04, 0x0a
        /*006a*/ 	.short	(.L_19 - .L_18)
	.align		4
.L_18:
        /*006c*/ 	.word	index@(.nv.constant0._Z9matrixAddPiS_S_i)
        /*0070*/ 	.short	0x0380
        /*0072*/ 	.short	0x001c


	//----- nvinfo : EIATTR_SW_WAR
	.align		4
.L_19:
        /*0074*/ 	.byte	0x04, 0x36
        /*0076*/ 	.short	(.L_21 - .L_20)
.L_20:
        /*0078*/ 	.word	0x00000008
.L_21:


//--------------------- .nv.callgraph             --------------------------
	.section	.nv.callgraph,"",@"SHT_CUDA_CALLGRAPH"
	.align	4
	.sectionentsize	8
	.align		4
        /*0000*/ 	.word	0x00000000
	.align		4
        /*0004*/ 	.word	0xffffffff
	.align		4
        /*0008*/ 	.word	0x00000000
	.align		4
        /*000c*/ 	.word	0xfffffffe
	.align		4
        /*0010*/ 	.word	0x00000000
	.align		4
        /*0014*/ 	.word	0xfffffffd
	.align		4
        /*0018*/ 	.word	0x00000000
	.align		4
        /*001c*/ 	.word	0xfffffffc


//--------------------- .text._Z9matrixAddPiS_S_i --------------------------
	.section	.text._Z9matrixAddPiS_S_i,"ax",@progbits
	.align	128
        .global         _Z9matrixAddPiS_S_i
        .type           _Z9matrixAddPiS_S_i,@function
        .size           _Z9matrixAddPiS_S_i,(.L_x_1 - _Z9matrixAddPiS_S_i)
        .other          _Z9matrixAddPiS_S_i,@"STO_CUDA_ENTRY STV_DEFAULT"
_Z9matrixAddPiS_S_i:
.text._Z9matrixAddPiS_S_i:
[----:B------:R-:W-:Y:S01]  /*0000*/  LDC R1, c[0x0][0x37c] ;  /* 0x0000df00ff017b82 */ /* 0x000fe20000000800 */
[----:B------:R-:W0:Y:S07]  /*0010*/  S2R R0, SR_TID.X ;  /* 0x0000000000007919 */ /* 0x000e2e0000002100 */
[----:B------:R-:W0:Y:S01]  /*0020*/  LDC R3, c[0x0][0x360] ;  /* 0x0000d800ff037b82 */ /* 0x000e220000000800 */
[----:B------:R-:W1:Y:S01]  /*0030*/  LDCU UR6, c[0x0][0x398] ;  /* 0x00007300ff0677ac */ /* 0x000e620008000800 */
[----:B------:R-:W2:Y:S06]  /*0040*/  S2R R7, SR_TID.Y ;  /* 0x0000000000077919 */ /* 0x000eac0000002200 */
[----:B------:R-:W0:Y:S08]  /*0050*/  S2UR UR4, SR_CTAID.X ;  /* 0x00000000000479c3 */ /* 0x000e300000002500 */
[----:B------:R-:W2:Y:S08]  /*0060*/  S2UR UR5, SR_CTAID.Y ;  /* 0x00000000000579c3 */ /* 0x000eb00000002600 */
[----:B------:R-:W2:Y:S01]  /*0070*/  LDC R2, c[0x0][0x364] ;  /* 0x0000d900ff027b82 */ /* 0x000ea20000000800 */
[----:B0-----:R-:W-:-:S02]  /*0080*/  IMAD R0, R3, UR4, R0 ;  /* 0x0000000403007c24 */ /* 0x001fc4000f8e0200 */
[----:B--2---:R-:W-:-:S05]  /*0090*/  IMAD R7, R2, UR5, R7 ;  /* 0x0000000502077c24 */ /* 0x004fca000f8e0207 */
[----:B------:R-:W-:-:S04]  /*00a0*/  VIMNMX R2, PT, PT, R0, R7, !PT ;  /* 0x0000000700027248 */ /* 0x000fc80007fe0100 */
[----:B-1----:R-:W-:-:S13]  /*00b0*/  ISETP.GE.AND P0, PT, R2, UR6, PT ;  /* 0x0000000602007c0c */ /* 0x002fda000bf06270 */
[----:B------:R-:W-:Y:S05]  /*00c0*/  @P0 EXIT ;  /* 0x000000000000094d */ /* 0x000fea0003800000 */
[----:B------:R-:W0:Y:S01]  /*00d0*/  LDC.64 R2, c[0x0][0x380] ;  /* 0x0000e000ff027b82 */ /* 0x000e220000000a00 */
[----:B------:R-:W1:Y:S01]  /*00e0*/  LDCU.64 UR4, c[0x0][0x358] ;  /* 0x00006b00ff0477ac */ /* 0x000e620008000a00 */
[----:B------:R-:W-:-:S06]  /*00f0*/  IMAD R9, R7, UR6, R0 ;  /* 0x0000000607097c24 */ /* 0x000fcc000f8e0200 */
[----:B------:R-:W2:Y:S08]  /*0100*/  LDC.64 R4, c[0x0][0x388] ;  /* 0x0000e200ff047b82 */ /* 0x000eb00000000a00 */
[----:B------:R-:W3:Y:S01]  /*0110*/  LDC.64 R6, c[0x0][0x390] ;  /* 0x0000e400ff067b82 */ /* 0x000ee20000000a00 */
[----:B0-----:R-:W-:-:S06]  /*0120*/  IMAD.WIDE R2, R9, 0x4, R2 ;  /* 0x0000000409027825 */ /* 0x001fcc00078e0202 */
[----:B-1----:R-:W4:Y:S01]  /*0130*/  LDG.E R2, desc[UR4][R2.64] ;  /* 0x0000000402027981 */ /* 0x002f22000c1e1900 */
[----:B--2---:R-:W-:-:S06]  /*0140*/  IMAD.WIDE R4, R9, 0x4, R4 ;  /* 0x0000000409047825 */ /* 0x004fcc00078e0204 */
[----:B------:R-:W4:Y:S01]  /*0150*/  LDG.E R5, desc[UR4][R4.64] ;  /* 0x0000000404057981 */ /* 0x000f22000c1e1900 */
[----:B---3--:R-:W-:Y:S01]  /*0160*/  IMAD.WIDE R6, R9, 0x4, R6 ;  /* 0x0000000409067825 */ /* 0x008fe200078e0206 */
[----:B----4-:R-:W-:-:S05]  /*0170*/  IADD3 R9, PT, PT, R2, R5, RZ ;  /* 0x0000000502097210 */ /* 0x010fca0007ffe0ff */
[----:B------:R-:W-:Y:S01]  /*0180*/  STG.E desc[UR4][R6.64], R9 ;  /* 0x0000000906007986 */ /* 0x000fe2000c101904 */
[----:B------:R-:W-:Y:S05]  /*0190*/  EXIT ;  /* 0x000000000000794d */ /* 0x000fea0003800000 */
.L_x_0:
[----:B------:R-:W-:-:S00]  /*01a0*/  BRA `(.L_x_0) ;  /* 0xfffffffc00fc7947 */ /* 0x000fc0000383ffff */
[----:B------:R-:W-:-:S00]  /*01b0*/  NOP ;  /* 0x0000000000007918 */ /* 0x000fc00000000000 */
        /* <DEDUP_REMOVED lines=12> */
.L_x_1:


//--------------------- .nv.shared.reserved.0     --------------------------
	.section	.nv.shared.reserved.0,"aw",@nobits
	.weak		__nv_reservedSMEM_offset_0_alias
	.size		__nv_reservedSMEM_offset_0_alias, 0, 64
	.other		__nv_reservedSMEM_offset_0_alias,@"STO_CUDA_RESERVED_SHARED STV_DEFAULT"
__nv_reservedSMEM_offset_0_alias:
	.zero		0
	.zero		64


//--------------------- .nv.constant0._Z9matrixAddPiS_S_i --------------------------
	.section	.nv.constant0._Z9matrixAddPiS_S_i,"a",@progbits
	.sectionflags	@""
	.align	4
.nv.constant0._Z9matrixAddPiS_S_i:
	.zero		924


//--------------------- SYMBOLS --------------------------

	.type		.nv.reservedSmem.offset0,@object
	.size		.nv.reservedSmem.offset0,0x4
